	.headerflags	@"EF_CUDA_TEXMODE_UNIFIED EF_CUDA_64BIT_ADDRESS EF_CUDA_ACCELERATORS EF_CUDA_SM90 EF_CUDA_VIRTUAL_SM(EF_CUDA_SM90)"
	.elftype	@"ET_EXEC"


//--------------------- .nv.info                  --------------------------
	.section	.nv.info,"",@"SHT_CUDA_INFO"
	.align	4


	//----- nvinfo : EIATTR_REGCOUNT
	.align		4
        /*0000*/ 	.byte	0x04, 0x2f
        /*0002*/ 	.short	(.L_1 - .L_0)
	.align		4
.L_0:
        /*0004*/ 	.word	index@(triton_poi_fused_add_addmm_6)
        /*0008*/ 	.word	0x00000018


	//----- nvinfo : EIATTR_MIN_STACK_SIZE
	.align		4
.L_1:
        /*000c*/ 	.byte	0x04, 0x12
        /*000e*/ 	.short	(.L_3 - .L_2)
	.align		4
.L_2:
        /*0010*/ 	.word	index@(triton_poi_fused_add_addmm_6)
        /*0014*/ 	.word	0x00000000


	//----- nvinfo : EIATTR_FRAME_SIZE
	.align		4
.L_3:
        /*0018*/ 	.byte	0x04, 0x11
        /*001a*/ 	.short	(.L_5 - .L_4)
	.align		4
.L_4:
        /*001c*/ 	.word	index@(triton_poi_fused_add_addmm_6)
        /*0020*/ 	.word	0x00000000


	//----- nvinfo : EIATTR_MIN_STACK_SIZE
	.align		4
.L_5:
        /*0024*/ 	.byte	0x04, 0x12
        /*0026*/ 	.short	(.L_7 - .L_6)
	.align		4
.L_6:
        /*0028*/ 	.word	index@(triton_poi_fused_add_addmm_6)
        /*002c*/ 	.word	0x00000000
.L_7:


//--------------------- .nv.info.triton_poi_fused_add_addmm_6 --------------------------
	.section	.nv.info.triton_poi_fused_add_addmm_6,"",@"SHT_CUDA_INFO"
	.sectionflags	@""
	.align	4


	//----- nvinfo : EIATTR_CUDA_API_VERSION
	.align		4
        /*0000*/ 	.byte	0x04, 0x37
        /*0002*/ 	.short	(.L_9 - .L_8)
.L_8:
        /*0004*/ 	.word	0x0000007c


	//----- nvinfo : EIATTR_KPARAM_INFO
	.align		4
.L_9:
        /*0008*/ 	.byte	0x04, 0x17
        /*000a*/ 	.short	(.L_11 - .L_10)
.L_10:
        /*000c*/ 	.word	0x00000000
        /*0010*/ 	.short	0x0005
        /*0012*/ 	.short	0x0028
        /*0014*/ 	.byte	0x00, 0xf0, 0x11, 0x00


	//----- nvinfo : EIATTR_KPARAM_INFO
	.align		4
.L_11:
        /*0018*/ 	.byte	0x04, 0x17
        /*001a*/ 	.short	(.L_13 - .L_12)
.L_12:
        /*001c*/ 	.word	0x00000000
        /*0020*/ 	.short	0x0004
        /*0022*/ 	.short	0x0020
        /*0024*/ 	.byte	0x00, 0xf4, 0x21, 0x00


	//----- nvinfo : EIATTR_KPARAM_INFO
	.align		4
.L_13:
        /*0028*/ 	.byte	0x04, 0x17
        /*002a*/ 	.short	(.L_15 - .L_14)
.L_14:
        /*002c*/ 	.word	0x00000000
        /*0030*/ 	.short	0x0003
        /*0032*/ 	.short	0x0018
        /*0034*/ 	.byte	0x00, 0xf4, 0x21, 0x00


	//----- nvinfo : EIATTR_KPARAM_INFO
	.align		4
.L_15:
        /*0038*/ 	.byte	0x04, 0x17
        /*003a*/ 	.short	(.L_17 - .L_16)
.L_16:
        /*003c*/ 	.word	0x00000000
        /*0040*/ 	.short	0x0002
        /*0042*/ 	.short	0x0010
        /*0044*/ 	.byte	0x00, 0xf4, 0x21, 0x00


	//----- nvinfo : EIATTR_KPARAM_INFO
	.align		4
.L_17:
        /*0048*/ 	.byte	0x04, 0x17
        /*004a*/ 	.short	(.L_19 - .L_18)
.L_18:
        /*004c*/ 	.word	0x00000000
        /*0050*/ 	.short	0x0001
        /*0052*/ 	.short	0x0008
        /*0054*/ 	.byte	0x00, 0xf4, 0x21, 0x00


	//----- nvinfo : EIATTR_KPARAM_INFO
	.align		4
.L_19:
        /*0058*/ 	.byte	0x04, 0x17
        /*005a*/ 	.short	(.L_21 - .L_20)
.L_20:
        /*005c*/ 	.word	0x00000000
        /*0060*/ 	.short	0x0000
        /*0062*/ 	.short	0x0000
        /*0064*/ 	.byte	0x00, 0xf4, 0x21, 0x00


	//----- nvinfo : EIATTR_SPARSE_MMA_MASK
	.align		4
.L_21:
        /*0068*/ 	.byte	0x03, 0x50
        /*006a*/ 	.short	0x0000


	//----- nvinfo : EIATTR_MAXREG_COUNT
	.align		4
        /*006c*/ 	.byte	0x03, 0x1b
        /*006e*/ 	.short	0x00ff


	//----- nvinfo : EIATTR_EXIT_INSTR_OFFSETS
	.align		4
        /*0070*/ 	.byte	0x04, 0x1c
        /*0072*/ 	.short	(.L_23 - .L_22)


	//   ....[0]....
.L_22:
        /*0074*/ 	.word	0x000002c0


	//   ....[1]....
        /*0078*/ 	.word	0x000002e0


	//----- nvinfo : EIATTR_REQNTID
	.align		4
.L_23:
        /*007c*/ 	.byte	0x04, 0x10
        /*007e*/ 	.short	(.L_25 - .L_24)
.L_24:
        /*0080*/ 	.word	0x00000080
        /*0084*/ 	.word	0x00000001
        /*0088*/ 	.word	0x00000001


	//----- nvinfo : EIATTR_CBANK_PARAM_SIZE
	.align		4
.L_25:
        /*008c*/ 	.byte	0x03, 0x19
        /*008e*/ 	.short	0x002c


	//----- nvinfo : EIATTR_PARAM_CBANK
	.align		4
        /*0090*/ 	.byte	0x04, 0x0a
        /*0092*/ 	.short	(.L_27 - .L_26)
	.align		4
.L_26:
        /*0094*/ 	.word	index@(.nv.constant0.triton_poi_fused_add_addmm_6)
        /*0098*/ 	.short	0x0210
        /*009a*/ 	.short	0x002c


	//----- nvinfo : EIATTR_SW_WAR
	.align		4
.L_27:
        /*009c*/ 	.byte	0x04, 0x36
        /*009e*/ 	.short	(.L_29 - .L_28)
.L_28:
        /*00a0*/ 	.word	0x00000008
.L_29:


//--------------------- .nv.callgraph             --------------------------
	.section	.nv.callgraph,"",@"SHT_CUDA_CALLGRAPH"
	.align	4
	.sectionentsize	8
	.align		4
        /*0000*/ 	.word	0x00000000
	.align		4
        /*0004*/ 	.word	0xffffffff
	.align		4
        /*0008*/ 	.word	0x00000000
	.align		4
        /*000c*/ 	.word	0xfffffffe
	.align		4
        /*0010*/ 	.word	0x00000000
	.align		4
        /*0014*/ 	.word	0xfffffffd
	.align		4
        /*0018*/ 	.word	0x00000000
	.align		4
        /*001c*/ 	.word	0xfffffffc


//--------------------- .text.triton_poi_fused_add_addmm_6 --------------------------
	.section	.text.triton_poi_fused_add_addmm_6,"ax",@progbits
	.align	128
        .global         triton_poi_fused_add_addmm_6
        .type           triton_poi_fused_add_addmm_6,@function
        .size           triton_poi_fused_add_addmm_6,(.L_x_1 - triton_poi_fused_add_addmm_6)
        .other          triton_poi_fused_add_addmm_6,@"STO_CUDA_ENTRY STV_DEFAULT"
triton_poi_fused_add_addmm_6:
.text.triton_poi_fused_add_addmm_6:
[----:B------:R-:W0:Y:S01]  /*0000*/  LDC R1, c[0x0][0x28] ;  /* 0x00000a00ff017b82 */ /* 0x000e220000000800 */
[----:B------:R-:W1:Y:S07]  /*0010*/  S2R R0, SR_TID.X ;  /* 0x0000000000007919 */ /* 0x000e6e0000002100 */
[----:B------:R-:W2:Y:S01]  /*0020*/  LDC.64 R10, c[0x0][0x218] ;  /* 0x00008600ff0a7b82 */ /* 0x000ea20000000a00 */
[----:B------:R-:W-:Y:S01]  /*0030*/  CS2R R8, SRZ ;  /* 0x0000000000087805 */ /* 0x000fe2000001ff00 */
[----:B------:R-:W-:Y:S01]  /*0040*/  ULDC.64 UR4, c[0x0][0x208] ;  /* 0x0000820000047ab9 */ /* 0x000fe20000000a00 */
[----:B------:R-:W3:Y:S05]  /*0050*/  S2R R19, SR_CTAID.X ;  /* 0x0000000000137919 */ /* 0x000eea0000002500 */
[----:B------:R-:W4:Y:S08]  /*0060*/  LDC.64 R16, c[0x0][0x230] ;  /* 0x00008c00ff107b82 */ /* 0x000f300000000a00 */
[----:B------:R-:W5:Y:S08]  /*0070*/  LDC.64 R14, c[0x0][0x228] ;  /* 0x00008a00ff0e7b82 */ /* 0x000f700000000a00 */
[----:B------:R-:W2:Y:S01]  /*0080*/  LDC.64 R4, c[0x0][0x220] ;  /* 0x00008800ff047b82 */ /* 0x000ea20000000a00 */
[----:B-1----:R-:W-:-:S07]  /*0090*/  SHF.L.U32 R0, R0, 0x1, RZ ;  /* 0x0000000100007819 */ /* 0x002fce00000006ff */
[----:B------:R-:W1:Y:S01]  /*00a0*/  LDC.64 R2, c[0x0][0x210] ;  /* 0x00008400ff027b82 */ /* 0x000e620000000a00 */
[----:B------:R-:W-:-:S04]  /*00b0*/  LOP3.LUT R0, R0, 0xfe, RZ, 0xc0, !PT ;  /* 0x000000fe00007812 */ /* 0x000fc800078ec0ff */
[----:B---3--:R-:W-:-:S04]  /*00c0*/  LEA R19, R19, R0, 0x8 ;  /* 0x0000000013137211 */ /* 0x008fc800078e40ff */
[C---:B------:R-:W-:Y:S01]  /*00d0*/  ISETP.GE.AND P0, PT, R19.reuse, 0x240, PT ;  /* 0x000002401300780c */ /* 0x040fe20003f06270 */
[----:B------:R-:W-:Y:S01]  /*00e0*/  IMAD.HI R0, R19, 0x38e38e39, RZ ;  /* 0x38e38e3913007827 */ /* 0x000fe200078e02ff */
[----:B------:R-:W-:-:S03]  /*00f0*/  CS2R R20, SRZ ;  /* 0x0000000000147805 */ /* 0x000fc6000001ff00 */
[----:B-----5:R-:W-:Y:S01]  /*0100*/  IMAD.WIDE R14, R19, 0x4, R14 ;  /* 0x00000004130e7825 */ /* 0x020fe200078e020e */
[----:B------:R-:W-:-:S03]  /*0110*/  SHF.R.U32.HI R7, RZ, 0x1f, R0 ;  /* 0x0000001fff077819 */ /* 0x000fc60000011600 */
[----:B0-2---:R-:W-:Y:S01]  /*0120*/  IMAD.WIDE R12, R19, 0x4, R4 ;  /* 0x00000004130c7825 */ /* 0x005fe200078e0204 */
[----:B------:R-:W-:-:S03]  /*0130*/  LEA.HI.SX32 R0, R0, R7, 0x1b ;  /* 0x0000000700007211 */ /* 0x000fc600078fdaff */
[----:B-1----:R-:W-:Y:S01]  /*0140*/  IMAD.WIDE R2, R19, 0x4, R2 ;  /* 0x0000000413027825 */ /* 0x002fe200078e0202 */
[----:B------:R-:W2:Y:S03]  /*0150*/  @!P0 LDG.E.64 R8, desc[UR4][R14.64] ;  /* 0x000000040e088981 */ /* 0x000ea6000c1e1b00 */
[----:B------:R-:W-:-:S04]  /*0160*/  IMAD R7, R0, -0x90, R19 ;  /* 0xffffff7000077824 */ /* 0x000fc800078e0213 */
[----:B------:R-:W-:-:S04]  /*0170*/  IMAD.WIDE R10, R7, 0x4, R10 ;  /* 0x00000004070a7825 */ /* 0x000fc800078e020a */
[----:B----4-:R-:W-:Y:S01]  /*0180*/  IMAD.WIDE R16, R7, 0x4, R16 ;  /* 0x0000000407107825 */ /* 0x010fe200078e0210 */
[----:B------:R-:W-:Y:S02]  /*0190*/  CS2R R6, SRZ ;  /* 0x0000000000067805 */ /* 0x000fe4000001ff00 */
[----:B------:R-:W-:Y:S02]  /*01a0*/  CS2R R18, SRZ ;  /* 0x0000000000127805 */ /* 0x000fe4000001ff00 */
[----:B------:R-:W-:Y:S01]  /*01b0*/  CS2R R4, SRZ ;  /* 0x0000000000047805 */ /* 0x000fe2000001ff00 */
[----:B------:R-:W3:Y:S04]  /*01c0*/  @!P0 LDG.E.EL.64 R20, desc[UR4][R16.64] ;  /* 0x0000000410148981 */ /* 0x000ee8000c2e1b00 */
[----:B------:R-:W2:Y:S04]  /*01d0*/  @!P0 LDG.E.EL.64 R6, desc[UR4][R10.64] ;  /* 0x000000040a068981 */ /* 0x000ea8000c2e1b00 */
[----:B------:R-:W4:Y:S04]  /*01e0*/  @!P0 LDG.E.64 R18, desc[UR4][R12.64] ;  /* 0x000000040c128981 */ /* 0x000f28000c1e1b00 */
[----:B------:R-:W5:Y:S01]  /*01f0*/  @!P0 LDG.E.64 R4, desc[UR4][R2.64] ;  /* 0x0000000402048981 */ /* 0x000f62000c1e1b00 */
[----:B--2---:R-:W-:Y:S01]  /*0200*/  FADD R11, R8, R6 ;  /* 0x00000006080b7221 */ /* 0x004fe20000000000 */
[----:B------:R-:W-:-:S03]  /*0210*/  FADD R0, R9, R7 ;  /* 0x0000000709007221 */ /* 0x000fc60000000000 */
[----:B---3--:R-:W-:Y:S01]  /*0220*/  FADD R11, R11, R20 ;  /* 0x000000140b0b7221 */ /* 0x008fe20000000000 */
[----:B------:R-:W-:Y:S01]  /*0230*/  FADD R0, R0, R21 ;  /* 0x0000001500007221 */ /* 0x000fe20000000000 */
[----:B----4-:R-:W-:Y:S01]  /*0240*/  FADD R18, R18, R6 ;  /* 0x0000000612127221 */ /* 0x010fe20000000000 */
[----:B------:R-:W-:Y:S01]  /*0250*/  FADD R19, R19, R7 ;  /* 0x0000000713137221 */ /* 0x000fe20000000000 */
[----:B-----5:R-:W-:Y:S01]  /*0260*/  FADD R4, R6, R4 ;  /* 0x0000000406047221 */ /* 0x020fe20000000000 */
[----:B------:R-:W-:Y:S01]  /*0270*/  FADD R5, R7, R5 ;  /* 0x0000000507057221 */ /* 0x000fe20000000000 */
[----:B------:R-:W-:Y:S01]  /*0280*/  FADD R11, R18, R11 ;  /* 0x0000000b120b7221 */ /* 0x000fe20000000000 */
[----:B------:R-:W-:-:S03]  /*0290*/  FADD R0, R19, R0 ;  /* 0x0000000013007221 */ /* 0x000fc60000000000 */
[----:B------:R-:W-:Y:S01]  /*02a0*/  FADD R4, R4, R11 ;  /* 0x0000000b04047221 */ /* 0x000fe20000000000 */
[----:B------:R-:W-:Y:S01]  /*02b0*/  FADD R5, R5, R0 ;  /* 0x0000000005057221 */ /* 0x000fe20000000000 */
[----:B------:R-:W-:Y:S06]  /*02c0*/  @P0 EXIT ;  /* 0x000000000000094d */ /* 0x000fec0003800000 */
[----:B------:R-:W-:Y:S01]  /*02d0*/  STG.E.64 desc[UR4][R2.64], R4 ;  /* 0x0000000402007986 */ /* 0x000fe2000c101b04 */
[----:B------:R-:W-:Y:S05]  /*02e0*/  EXIT ;  /* 0x000000000000794d */ /* 0x000fea0003800000 */
.L_x_0:
[----:B------:R-:W-:-:S00]  /*02f0*/  BRA `(.L_x_0) ;  /* 0xfffffffc00fc7947 */ /* 0x000fc0000383ffff */
[----:B------:R-:W-:-:S00]  /*0300*/  NOP ;  /* 0x0000000000007918 */ /* 0x000fc00000000000 */
[----:B------:R-:W-:-:S00]  /*0310*/  NOP ;  /* 0x0000000000007918 */ /* 0x000fc00000000000 */
[----:B------:R-:W-:-:S00]  /*0320*/  NOP ;  /* 0x0000000000007918 */ /* 0x000fc00000000000 */
[----:B------:R-:W-:-:S00]  /*0330*/  NOP ;  /* 0x0000000000007918 */ /* 0x000fc00000000000 */
[----:B------:R-:W-:-:S00]  /*0340*/  NOP ;  /* 0x0000000000007918 */ /* 0x000fc00000000000 */
[----:B------:R-:W-:-:S00]  /*0350*/  NOP ;  /* 0x0000000000007918 */ /* 0x000fc00000000000 */
[----:B------:R-:W-:-:S00]  /*0360*/  NOP ;  /* 0x0000000000007918 */ /* 0x000fc00000000000 */
[----:B------:R-:W-:-:S00]  /*0370*/  NOP ;  /* 0x0000000000007918 */ /* 0x000fc00000000000 */
.L_x_1:


//--------------------- .nv.constant0.triton_poi_fused_add_addmm_6 --------------------------
	.section	.nv.constant0.triton_poi_fused_add_addmm_6,"a",@progbits
	.sectionflags	@""
	.align	4
.nv.constant0.triton_poi_fused_add_addmm_6:
	.zero		572
